//
// Generated by NVIDIA NVVM Compiler
//
// Compiler Build ID: CL-36424714
// Cuda compilation tools, release 13.0, V13.0.88
// Based on NVVM 20.0.0
//

.version 9.0
.target sm_100
.address_size 64

	// .globl	_ZN3cub18CUB_300001_SM_10006detail11EmptyKernelIvEEvv
.global .align 1 .b8 _ZN41_INTERNAL_0f2b0464_4_k_cu_df34f2f0_1916834cuda3std3__45__cpo5beginE[1];
.global .align 1 .b8 _ZN41_INTERNAL_0f2b0464_4_k_cu_df34f2f0_1916834cuda3std3__45__cpo3endE[1];
.global .align 1 .b8 _ZN41_INTERNAL_0f2b0464_4_k_cu_df34f2f0_1916834cuda3std3__45__cpo6cbeginE[1];
.global .align 1 .b8 _ZN41_INTERNAL_0f2b0464_4_k_cu_df34f2f0_1916834cuda3std3__45__cpo4cendE[1];
.global .align 1 .b8 _ZN41_INTERNAL_0f2b0464_4_k_cu_df34f2f0_1916834cuda3std3__45__cpo6rbeginE[1];
.global .align 1 .b8 _ZN41_INTERNAL_0f2b0464_4_k_cu_df34f2f0_1916834cuda3std3__45__cpo4rendE[1];
.global .align 1 .b8 _ZN41_INTERNAL_0f2b0464_4_k_cu_df34f2f0_1916834cuda3std3__45__cpo7crbeginE[1];
.global .align 1 .b8 _ZN41_INTERNAL_0f2b0464_4_k_cu_df34f2f0_1916834cuda3std3__45__cpo5crendE[1];
.global .align 1 .b8 _ZN41_INTERNAL_0f2b0464_4_k_cu_df34f2f0_1916834cuda3std3__443_GLOBAL__N__0f2b0464_4_k_cu_df34f2f0_1916836ignoreE[1];
.global .align 1 .b8 _ZN41_INTERNAL_0f2b0464_4_k_cu_df34f2f0_1916834cuda3std3__419piecewise_constructE[1];
.global .align 1 .b8 _ZN41_INTERNAL_0f2b0464_4_k_cu_df34f2f0_1916834cuda3std3__48in_placeE[1];
.global .align 1 .b8 _ZN41_INTERNAL_0f2b0464_4_k_cu_df34f2f0_1916834cuda3std3__420unreachable_sentinelE[1];
.global .align 1 .b8 _ZN41_INTERNAL_0f2b0464_4_k_cu_df34f2f0_1916834cuda3std3__47nulloptE[1];
.global .align 1 .b8 _ZN41_INTERNAL_0f2b0464_4_k_cu_df34f2f0_1916834cuda3std3__48unexpectE[1];
.global .align 1 .b8 _ZN41_INTERNAL_0f2b0464_4_k_cu_df34f2f0_1916834cuda3std6ranges3__45__cpo4swapE[1];
.global .align 1 .b8 _ZN41_INTERNAL_0f2b0464_4_k_cu_df34f2f0_1916834cuda3std6ranges3__45__cpo9iter_moveE[1];
.global .align 1 .b8 _ZN41_INTERNAL_0f2b0464_4_k_cu_df34f2f0_1916834cuda3std6ranges3__45__cpo5beginE[1];
.global .align 1 .b8 _ZN41_INTERNAL_0f2b0464_4_k_cu_df34f2f0_1916834cuda3std6ranges3__45__cpo3endE[1];
.global .align 1 .b8 _ZN41_INTERNAL_0f2b0464_4_k_cu_df34f2f0_1916834cuda3std6ranges3__45__cpo6cbeginE[1];
.global .align 1 .b8 _ZN41_INTERNAL_0f2b0464_4_k_cu_df34f2f0_1916834cuda3std6ranges3__45__cpo4cendE[1];
.global .align 1 .b8 _ZN41_INTERNAL_0f2b0464_4_k_cu_df34f2f0_1916834cuda3std6ranges3__45__cpo7advanceE[1];
.global .align 1 .b8 _ZN41_INTERNAL_0f2b0464_4_k_cu_df34f2f0_1916834cuda3std6ranges3__45__cpo9iter_swapE[1];
.global .align 1 .b8 _ZN41_INTERNAL_0f2b0464_4_k_cu_df34f2f0_1916834cuda3std6ranges3__45__cpo4nextE[1];
.global .align 1 .b8 _ZN41_INTERNAL_0f2b0464_4_k_cu_df34f2f0_1916834cuda3std6ranges3__45__cpo4prevE[1];
.global .align 1 .b8 _ZN41_INTERNAL_0f2b0464_4_k_cu_df34f2f0_1916834cuda3std6ranges3__45__cpo4dataE[1];
.global .align 1 .b8 _ZN41_INTERNAL_0f2b0464_4_k_cu_df34f2f0_1916834cuda3std6ranges3__45__cpo5cdataE[1];
.global .align 1 .b8 _ZN41_INTERNAL_0f2b0464_4_k_cu_df34f2f0_1916834cuda3std6ranges3__45__cpo4sizeE[1];
.global .align 1 .b8 _ZN41_INTERNAL_0f2b0464_4_k_cu_df34f2f0_1916834cuda3std6ranges3__45__cpo5ssizeE[1];
.global .align 1 .b8 _ZN41_INTERNAL_0f2b0464_4_k_cu_df34f2f0_1916834cuda3std6ranges3__45__cpo8distanceE[1];
.global .align 1 .b8 _ZN41_INTERNAL_0f2b0464_4_k_cu_df34f2f0_1916836thrust24THRUST_300001_SM_1000_NS8cuda_cub3parE[1];
.global .align 1 .b8 _ZN41_INTERNAL_0f2b0464_4_k_cu_df34f2f0_1916836thrust24THRUST_300001_SM_1000_NS8cuda_cub10par_nosyncE[1];
.global .align 1 .b8 _ZN41_INTERNAL_0f2b0464_4_k_cu_df34f2f0_1916836thrust24THRUST_300001_SM_1000_NS6system6detail10sequential3seqE[1];
.global .align 1 .b8 _ZN41_INTERNAL_0f2b0464_4_k_cu_df34f2f0_1916836thrust24THRUST_300001_SM_1000_NS6system3cpp3parE[1];
.global .align 1 .b8 _ZN41_INTERNAL_0f2b0464_4_k_cu_df34f2f0_1916836thrust24THRUST_300001_SM_1000_NS12placeholders2_1E[1];
.global .align 1 .b8 _ZN41_INTERNAL_0f2b0464_4_k_cu_df34f2f0_1916836thrust24THRUST_300001_SM_1000_NS12placeholders2_2E[1];
.global .align 1 .b8 _ZN41_INTERNAL_0f2b0464_4_k_cu_df34f2f0_1916836thrust24THRUST_300001_SM_1000_NS12placeholders2_3E[1];
.global .align 1 .b8 _ZN41_INTERNAL_0f2b0464_4_k_cu_df34f2f0_1916836thrust24THRUST_300001_SM_1000_NS12placeholders2_4E[1];
.global .align 1 .b8 _ZN41_INTERNAL_0f2b0464_4_k_cu_df34f2f0_1916836thrust24THRUST_300001_SM_1000_NS12placeholders2_5E[1];
.global .align 1 .b8 _ZN41_INTERNAL_0f2b0464_4_k_cu_df34f2f0_1916836thrust24THRUST_300001_SM_1000_NS12placeholders2_6E[1];
.global .align 1 .b8 _ZN41_INTERNAL_0f2b0464_4_k_cu_df34f2f0_1916836thrust24THRUST_300001_SM_1000_NS12placeholders2_7E[1];
.global .align 1 .b8 _ZN41_INTERNAL_0f2b0464_4_k_cu_df34f2f0_1916836thrust24THRUST_300001_SM_1000_NS12placeholders2_8E[1];
.global .align 1 .b8 _ZN41_INTERNAL_0f2b0464_4_k_cu_df34f2f0_1916836thrust24THRUST_300001_SM_1000_NS12placeholders2_9E[1];
.global .align 1 .b8 _ZN41_INTERNAL_0f2b0464_4_k_cu_df34f2f0_1916836thrust24THRUST_300001_SM_1000_NS12placeholders3_10E[1];
.global .align 1 .b8 _ZN41_INTERNAL_0f2b0464_4_k_cu_df34f2f0_1916836thrust24THRUST_300001_SM_1000_NS3seqE[1];
.global .align 1 .b8 _ZN41_INTERNAL_0f2b0464_4_k_cu_df34f2f0_1916836thrust24THRUST_300001_SM_1000_NS6deviceE[1];

.visible .entry _ZN3cub18CUB_300001_SM_10006detail11EmptyKernelIvEEvv()
{


	ret;

}


// ===== COMPILED SASS (sm_100) =====

	.target	sm_100

	.elftype	@"ET_EXEC"


//--------------------- .note.nv.tkinfo           --------------------------
	.section	.note.nv.tkinfo,"",@"SHT_NOTE"
	.sectionflags	@"SHF_NOTE_NV_TKINFO"
	.tkinfo
        /*0018*/ 	.word	0x00000002
        /*0030*/ 	.string	""
        /*0030*/ 	.string	"ptxas"
        /*0030*/ 	.string	"Cuda compilation tools, release 13.0, V13.0.88"
        /*0030*/ 	.string	"Build cuda_13.0.r13.0/compiler.36424714_0"
        /*0030*/ 	.string	"-arch sm_100 -m 64 "



//--------------------- .note.nv.cuinfo           --------------------------
	.section	.note.nv.cuinfo,"",@"SHT_NOTE"
	.sectionflags	@"SHF_NOTE_NV_CUINFO"
        /*0018*/ 	.short	0x0002
        /*001a*/ 	.short	0x0064
        /*001c*/ 	.short	0x0082
	.zero		2


//--------------------- .nv.info                  --------------------------
	.section	.nv.info,"",@"SHT_CUDA_INFO"
	.align	4


	//----- nvinfo : EIATTR_REGCOUNT
	.align		4
        /*0000*/ 	.byte	0x04, 0x2f
        /*0002*/ 	.short	(.L_46 - .L_45)
	.align		4
.L_45:
        /*0004*/ 	.word	index@(_ZN3cub18CUB_300001_SM_10006detail11EmptyKernelIvEEvv)
        /*0008*/ 	.word	0x00000004


	//----- nvinfo : EIATTR_FRAME_SIZE
	.align		4
.L_46:
        /*000c*/ 	.byte	0x04, 0x11
        /*000e*/ 	.short	(.L_48 - .L_47)
	.align		4
.L_47:
        /*0010*/ 	.word	index@(_ZN3cub18CUB_300001_SM_10006detail11EmptyKernelIvEEvv)
        /*0014*/ 	.word	0x00000000


	//----- nvinfo : EIATTR_MIN_STACK_SIZE
	.align		4
.L_48:
        /*0018*/ 	.byte	0x04, 0x12
        /*001a*/ 	.short	(.L_50 - .L_49)
	.align		4
.L_49:
        /*001c*/ 	.word	index@(_ZN3cub18CUB_300001_SM_10006detail11EmptyKernelIvEEvv)
        /*0020*/ 	.word	0x00000000
.L_50:


//--------------------- .nv.compat                --------------------------
	.section	.nv.compat,"",@"SHT_CUDA_COMPAT_INFO"
	.align	4
        /*0000*/ 	.byte	0x02, 0x09, 0x00, 0x00, 0x02, 0x02, 0x01, 0x00, 0x02, 0x05, 0x05, 0x00, 0x03, 0x07, 0x01, 0x01
        /*0010*/ 	.byte	0x02, 0x03, 0x00, 0x00, 0x02, 0x06, 0x01, 0x00, 0x04, 0x0b, 0x08, 0x00, 0x09, 0x00, 0x00, 0x00
        /*0020*/ 	.byte	0x00, 0x00, 0x00, 0x00


//--------------------- .nv.info._ZN3cub18CUB_300001_SM_10006detail11EmptyKernelIvEEvv --------------------------
	.section	.nv.info._ZN3cub18CUB_300001_SM_10006detail11EmptyKernelIvEEvv,"",@"SHT_CUDA_INFO"
	.sectionflags	@""
	.align	4


	//----- nvinfo : EIATTR_CUDA_API_VERSION
	.align		4
        /*0000*/ 	.byte	0x04, 0x37
        /*0002*/ 	.short	(.L_52 - .L_51)
.L_51:
        /*0004*/ 	.word	0x00000082


	//----- nvinfo : EIATTR_SPARSE_MMA_MASK
	.align		4
.L_52:
        /*0008*/ 	.byte	0x03, 0x50
        /*000a*/ 	.short	0x0000


	//----- nvinfo : EIATTR_MAXREG_COUNT
	.align		4
        /*000c*/ 	.byte	0x03, 0x1b
        /*000e*/ 	.short	0x00ff


	//----- nvinfo : EIATTR_MERCURY_ISA_VERSION
	.align		4
        /*0010*/ 	.byte	0x03, 0x5f
        /*0012*/ 	.short	0x0101


	//----- nvinfo : EIATTR_VRC_CTA_INIT_COUNT
	.align		4
        /*0014*/ 	.byte	0x02, 0x4a
	.zero		1
	.zero		1


	//----- nvinfo : EIATTR_EXIT_INSTR_OFFSETS
	.align		4
        /*0018*/ 	.byte	0x04, 0x1c
        /*001a*/ 	.short	(.L_54 - .L_53)


	//   ....[0]....
.L_53:
        /*001c*/ 	.word	0x00000010


	//----- nvinfo : EIATTR_SW_WAR
	.align		4
.L_54:
        /*0020*/ 	.byte	0x04, 0x36
        /*0022*/ 	.short	(.L_56 - .L_55)
.L_55:
        /*0024*/ 	.word	0x00000008
.L_56:


//--------------------- .nv.callgraph             --------------------------
	.section	.nv.callgraph,"",@"SHT_CUDA_CALLGRAPH"
	.align	4
	.sectionentsize	8
	.align		4
        /*0000*/ 	.word	0x00000000
	.align		4
        /*0004*/ 	.word	0xffffffff
	.align		4
        /*0008*/ 	.word	0x00000000
	.align		4
        /*000c*/ 	.word	0xfffffffe
	.align		4
        /*0010*/ 	.word	0x00000000
	.align		4
        /*0014*/ 	.word	0xfffffffd
	.align		4
        /*0018*/ 	.word	0x00000000
	.align		4
        /*001c*/ 	.word	0xfffffffc


//--------------------- .nv.constant4             --------------------------
	.section	.nv.constant4,"a",@progbits
	.align	8
	.align		8
.nv.constant4:
        /*0000*/ 	.dword	_ZN41_INTERNAL_0f2b0464_4_k_cu_df34f2f0_1920844cuda3std3__45__cpo5beginE
	.align		8
        /*0008*/ 	.dword	_ZN41_INTERNAL_0f2b0464_4_k_cu_df34f2f0_1920844cuda3std3__45__cpo3endE
	.align		8
        /*0010*/ 	.dword	_ZN41_INTERNAL_0f2b0464_4_k_cu_df34f2f0_1920844cuda3std3__45__cpo6cbeginE
	.align		8
        /*0018*/ 	.dword	_ZN41_INTERNAL_0f2b0464_4_k_cu_df34f2f0_1920844cuda3std3__45__cpo4cendE
	.align		8
        /*0020*/ 	.dword	_ZN41_INTERNAL_0f2b0464_4_k_cu_df34f2f0_1920844cuda3std3__45__cpo6rbeginE
	.align		8
        /*0028*/ 	.dword	_ZN41_INTERNAL_0f2b0464_4_k_cu_df34f2f0_1920844cuda3std3__45__cpo4rendE
	.align		8
        /*0030*/ 	.dword	_ZN41_INTERNAL_0f2b0464_4_k_cu_df34f2f0_1920844cuda3std3__45__cpo7crbeginE
	.align		8
        /*0038*/ 	.dword	_ZN41_INTERNAL_0f2b0464_4_k_cu_df34f2f0_1920844cuda3std3__45__cpo5crendE
	.align		8
        /*0040*/ 	.dword	_ZN41_INTERNAL_0f2b0464_4_k_cu_df34f2f0_1920844cuda3std3__443_GLOBAL__N__0f2b0464_4_k_cu_df34f2f0_1920846ignoreE
	.align		8
        /*0048*/ 	.dword	_ZN41_INTERNAL_0f2b0464_4_k_cu_df34f2f0_1920844cuda3std3__419piecewise_constructE
	.align		8
        /*0050*/ 	.dword	_ZN41_INTERNAL_0f2b0464_4_k_cu_df34f2f0_1920844cuda3std3__48in_placeE
	.align		8
        /*0058*/ 	.dword	_ZN41_INTERNAL_0f2b0464_4_k_cu_df34f2f0_1920844cuda3std3__420unreachable_sentinelE
	.align		8
        /*0060*/ 	.dword	_ZN41_INTERNAL_0f2b0464_4_k_cu_df34f2f0_1920844cuda3std3__47nulloptE
	.align		8
        /*0068*/ 	.dword	_ZN41_INTERNAL_0f2b0464_4_k_cu_df34f2f0_1920844cuda3std3__48unexpectE
	.align		8
        /*0070*/ 	.dword	_ZN41_INTERNAL_0f2b0464_4_k_cu_df34f2f0_1920844cuda3std6ranges3__45__cpo4swapE
	.align		8
        /*0078*/ 	.dword	_ZN41_INTERNAL_0f2b0464_4_k_cu_df34f2f0_1920844cuda3std6ranges3__45__cpo9iter_moveE
	.align		8
        /*0080*/ 	.dword	_ZN41_INTERNAL_0f2b0464_4_k_cu_df34f2f0_1920844cuda3std6ranges3__45__cpo5beginE
	.align		8
        /*0088*/ 	.dword	_ZN41_INTERNAL_0f2b0464_4_k_cu_df34f2f0_1920844cuda3std6ranges3__45__cpo3endE
	.align		8
        /*0090*/ 	.dword	_ZN41_INTERNAL_0f2b0464_4_k_cu_df34f2f0_1920844cuda3std6ranges3__45__cpo6cbeginE
	.align		8
        /*0098*/ 	.dword	_ZN41_INTERNAL_0f2b0464_4_k_cu_df34f2f0_1920844cuda3std6ranges3__45__cpo4cendE
	.align		8
        /*00a0*/ 	.dword	_ZN41_INTERNAL_0f2b0464_4_k_cu_df34f2f0_1920844cuda3std6ranges3__45__cpo7advanceE
	.align		8
        /*00a8*/ 	.dword	_ZN41_INTERNAL_0f2b0464_4_k_cu_df34f2f0_1920844cuda3std6ranges3__45__cpo9iter_swapE
	.align		8
        /*00b0*/ 	.dword	_ZN41_INTERNAL_0f2b0464_4_k_cu_df34f2f0_1920844cuda3std6ranges3__45__cpo4nextE
	.align		8
        /*00b8*/ 	.dword	_ZN41_INTERNAL_0f2b0464_4_k_cu_df34f2f0_1920844cuda3std6ranges3__45__cpo4prevE
	.align		8
        /*00c0*/ 	.dword	_ZN41_INTERNAL_0f2b0464_4_k_cu_df34f2f0_1920844cuda3std6ranges3__45__cpo4dataE
	.align		8
        /*00c8*/ 	.dword	_ZN41_INTERNAL_0f2b0464_4_k_cu_df34f2f0_1920844cuda3std6ranges3__45__cpo5cdataE
	.align		8
        /*00d0*/ 	.dword	_ZN41_INTERNAL_0f2b0464_4_k_cu_df34f2f0_1920844cuda3std6ranges3__45__cpo4sizeE
	.align		8
        /*00d8*/ 	.dword	_ZN41_INTERNAL_0f2b0464_4_k_cu_df34f2f0_1920844cuda3std6ranges3__45__cpo5ssizeE
	.align		8
        /*00e0*/ 	.dword	_ZN41_INTERNAL_0f2b0464_4_k_cu_df34f2f0_1920844cuda3std6ranges3__45__cpo8distanceE
	.align		8
        /*00e8*/ 	.dword	_ZN41_INTERNAL_0f2b0464_4_k_cu_df34f2f0_1920846thrust24THRUST_300001_SM_1000_NS8cuda_cub3parE
	.align		8
        /*00f0*/ 	.dword	_ZN41_INTERNAL_0f2b0464_4_k_cu_df34f2f0_1920846thrust24THRUST_300001_SM_1000_NS8cuda_cub10par_nosyncE
	.align		8
        /*00f8*/ 	.dword	_ZN41_INTERNAL_0f2b0464_4_k_cu_df34f2f0_1920846thrust24THRUST_300001_SM_1000_NS6system6detail10sequential3seqE
	.align		8
        /*0100*/ 	.dword	_ZN41_INTERNAL_0f2b0464_4_k_cu_df34f2f0_1920846thrust24THRUST_300001_SM_1000_NS6system3cpp3parE
	.align		8
        /*0108*/ 	.dword	_ZN41_INTERNAL_0f2b0464_4_k_cu_df34f2f0_1920846thrust24THRUST_300001_SM_1000_NS12placeholders2_1E
	.align		8
        /*0110*/ 	.dword	_ZN41_INTERNAL_0f2b0464_4_k_cu_df34f2f0_1920846thrust24THRUST_300001_SM_1000_NS12placeholders2_2E
	.align		8
        /*0118*/ 	.dword	_ZN41_INTERNAL_0f2b0464_4_k_cu_df34f2f0_1920846thrust24THRUST_300001_SM_1000_NS12placeholders2_3E
	.align		8
        /*0120*/ 	.dword	_ZN41_INTERNAL_0f2b0464_4_k_cu_df34f2f0_1920846thrust24THRUST_300001_SM_1000_NS12placeholders2_4E
	.align		8
        /*0128*/ 	.dword	_ZN41_INTERNAL_0f2b0464_4_k_cu_df34f2f0_1920846thrust24THRUST_300001_SM_1000_NS12placeholders2_5E
	.align		8
        /*0130*/ 	.dword	_ZN41_INTERNAL_0f2b0464_4_k_cu_df34f2f0_1920846thrust24THRUST_300001_SM_1000_NS12placeholders2_6E
	.align		8
        /*0138*/ 	.dword	_ZN41_INTERNAL_0f2b0464_4_k_cu_df34f2f0_1920846thrust24THRUST_300001_SM_1000_NS12placeholders2_7E
	.align		8
        /*0140*/ 	.dword	_ZN41_INTERNAL_0f2b0464_4_k_cu_df34f2f0_1920846thrust24THRUST_300001_SM_1000_NS12placeholders2_8E
	.align		8
        /*0148*/ 	.dword	_ZN41_INTERNAL_0f2b0464_4_k_cu_df34f2f0_1920846thrust24THRUST_300001_SM_1000_NS12placeholders2_9E
	.align		8
        /*0150*/ 	.dword	_ZN41_INTERNAL_0f2b0464_4_k_cu_df34f2f0_1920846thrust24THRUST_300001_SM_1000_NS12placeholders3_10E
	.align		8
        /*0158*/ 	.dword	_ZN41_INTERNAL_0f2b0464_4_k_cu_df34f2f0_1920846thrust24THRUST_300001_SM_1000_NS3seqE
	.align		8
        /*0160*/ 	.dword	_ZN41_INTERNAL_0f2b0464_4_k_cu_df34f2f0_1920846thrust24THRUST_300001_SM_1000_NS6deviceE


//--------------------- .text._ZN3cub18CUB_300001_SM_10006detail11EmptyKernelIvEEvv --------------------------
	.section	.text._ZN3cub18CUB_300001_SM_10006detail11EmptyKernelIvEEvv,"ax",@progbits
	.align	128
        .global         _ZN3cub18CUB_300001_SM_10006detail11EmptyKernelIvEEvv
        .type           _ZN3cub18CUB_300001_SM_10006detail11EmptyKernelIvEEvv,@function
        .size           _ZN3cub18CUB_300001_SM_10006detail11EmptyKernelIvEEvv,(.L_x_1 - _ZN3cub18CUB_300001_SM_10006detail11EmptyKernelIvEEvv)
        .other          _ZN3cub18CUB_300001_SM_10006detail11EmptyKernelIvEEvv,@"STO_CUDA_ENTRY STV_DEFAULT"
_ZN3cub18CUB_300001_SM_10006detail11EmptyKernelIvEEvv:
.text._ZN3cub18CUB_300001_SM_10006detail11EmptyKernelIvEEvv:
[----:B------:R-:W-:Y:S01]  /*0000*/  LDC R1, c[0x0][0x37c] ;  /* 0x0000df00ff017b82 */ /* 0x000fe20000000800 */
[----:B------:R-:W-:Y:S05]  /*0010*/  EXIT ;  /* 0x000000000000794d */ /* 0x000fea0003800000 */
.L_x_0:
[----:B------:R-:W-:-:S00]  /*0020*/  BRA `(.L_x_0) ;  /* 0xfffffffc00fc7947 */ /* 0x000fc0000383ffff */
[----:B------:R-:W-:-:S00]  /*0030*/  NOP ;  /* 0x0000000000007918 */ /* 0x000fc00000000000 */
        /* <DEDUP_REMOVED lines=12> */
.L_x_1:


//--------------------- .nv.shared.reserved.0     --------------------------
	.section	.nv.shared.reserved.0,"aw",@nobits
	.weak		__nv_reservedSMEM_offset_0_alias
	.size		__nv_reservedSMEM_offset_0_alias, 0, 64
	.other		__nv_reservedSMEM_offset_0_alias,@"STO_CUDA_RESERVED_SHARED STV_DEFAULT"
__nv_reservedSMEM_offset_0_alias:
	.zero		0
	.zero		64


//--------------------- .nv.global                --------------------------
	.section	.nv.global,"aw",@nobits
.nv.global:
	.type		_ZN41_INTERNAL_0f2b0464_4_k_cu_df34f2f0_1920846thrust24THRUST_300001_SM_1000_NS12placeholders2_8E,@object
	.size		_ZN41_INTERNAL_0f2b0464_4_k_cu_df34f2f0_1920846thrust24THRUST_300001_SM_1000_NS12placeholders2_8E,(_ZN41_INTERNAL_0f2b0464_4_k_cu_df34f2f0_1920844cuda3std3__443_GLOBAL__N__0f2b0464_4_k_cu_df34f2f0_1920846ignoreE - _ZN41_INTERNAL_0f2b0464_4_k_cu_df34f2f0_1920846thrust24THRUST_300001_SM_1000_NS12placeholders2_8E)
_ZN41_INTERNAL_0f2b0464_4_k_cu_df34f2f0_1920846thrust24THRUST_300001_SM_1000_NS12placeholders2_8E:
	.zero		1
	.type		_ZN41_INTERNAL_0f2b0464_4_k_cu_df34f2f0_1920844cuda3std3__443_GLOBAL__N__0f2b0464_4_k_cu_df34f2f0_1920846ignoreE,@object
	.size		_ZN41_INTERNAL_0f2b0464_4_k_cu_df34f2f0_1920844cuda3std3__443_GLOBAL__N__0f2b0464_4_k_cu_df34f2f0_1920846ignoreE,(_ZN41_INTERNAL_0f2b0464_4_k_cu_df34f2f0_1920844cuda3std6ranges3__45__cpo4dataE - _ZN41_INTERNAL_0f2b0464_4_k_cu_df34f2f0_1920844cuda3std3__443_GLOBAL__N__0f2b0464_4_k_cu_df34f2f0_1920846ignoreE)
_ZN41_INTERNAL_0f2b0464_4_k_cu_df34f2f0_1920844cuda3std3__443_GLOBAL__N__0f2b0464_4_k_cu_df34f2f0_1920846ignoreE:
	.zero		1
	.type		_ZN41_INTERNAL_0f2b0464_4_k_cu_df34f2f0_1920844cuda3std6ranges3__45__cpo4dataE,@object
	.size		_ZN41_INTERNAL_0f2b0464_4_k_cu_df34f2f0_1920844cuda3std6ranges3__45__cpo4dataE,(_ZN41_INTERNAL_0f2b0464_4_k_cu_df34f2f0_1920846thrust24THRUST_300001_SM_1000_NS6system3cpp3parE - _ZN41_INTERNAL_0f2b0464_4_k_cu_df34f2f0_1920844cuda3std6ranges3__45__cpo4dataE)
_ZN41_INTERNAL_0f2b0464_4_k_cu_df34f2f0_1920844cuda3std6ranges3__45__cpo4dataE:
	.zero		1
	.type		_ZN41_INTERNAL_0f2b0464_4_k_cu_df34f2f0_1920846thrust24THRUST_300001_SM_1000_NS6system3cpp3parE,@object
	.size		_ZN41_INTERNAL_0f2b0464_4_k_cu_df34f2f0_1920846thrust24THRUST_300001_SM_1000_NS6system3cpp3parE,(_ZN41_INTERNAL_0f2b0464_4_k_cu_df34f2f0_1920844cuda3std3__45__cpo5beginE - _ZN41_INTERNAL_0f2b0464_4_k_cu_df34f2f0_1920846thrust24THRUST_300001_SM_1000_NS6system3cpp3parE)
_ZN41_INTERNAL_0f2b0464_4_k_cu_df34f2f0_1920846thrust24THRUST_300001_SM_1000_NS6system3cpp3parE:
	.zero		1
	.type		_ZN41_INTERNAL_0f2b0464_4_k_cu_df34f2f0_1920844cuda3std3__45__cpo5beginE,@object
	.size		_ZN41_INTERNAL_0f2b0464_4_k_cu_df34f2f0_1920844cuda3std3__45__cpo5beginE,(_ZN41_INTERNAL_0f2b0464_4_k_cu_df34f2f0_1920844cuda3std6ranges3__45__cpo5beginE - _ZN41_INTERNAL_0f2b0464_4_k_cu_df34f2f0_1920844cuda3std3__45__cpo5beginE)
_ZN41_INTERNAL_0f2b0464_4_k_cu_df34f2f0_1920844cuda3std3__45__cpo5beginE:
	.zero		1
	.type		_ZN41_INTERNAL_0f2b0464_4_k_cu_df34f2f0_1920844cuda3std6ranges3__45__cpo5beginE,@object
	.size		_ZN41_INTERNAL_0f2b0464_4_k_cu_df34f2f0_1920844cuda3std6ranges3__45__cpo5beginE,(_ZN41_INTERNAL_0f2b0464_4_k_cu_df34f2f0_1920846thrust24THRUST_300001_SM_1000_NS6deviceE - _ZN41_INTERNAL_0f2b0464_4_k_cu_df34f2f0_1920844cuda3std6ranges3__45__cpo5beginE)
_ZN41_INTERNAL_0f2b0464_4_k_cu_df34f2f0_1920844cuda3std6ranges3__45__cpo5beginE:
	.zero		1
	.type		_ZN41_INTERNAL_0f2b0464_4_k_cu_df34f2f0_1920846thrust24THRUST_300001_SM_1000_NS6deviceE,@object
	.size		_ZN41_INTERNAL_0f2b0464_4_k_cu_df34f2f0_1920846thrust24THRUST_300001_SM_1000_NS6deviceE,(_ZN41_INTERNAL_0f2b0464_4_k_cu_df34f2f0_1920844cuda3std3__47nulloptE - _ZN41_INTERNAL_0f2b0464_4_k_cu_df34f2f0_1920846thrust24THRUST_300001_SM_1000_NS6deviceE)
_ZN41_INTERNAL_0f2b0464_4_k_cu_df34f2f0_1920846thrust24THRUST_300001_SM_1000_NS6deviceE:
	.zero		1
	.type		_ZN41_INTERNAL_0f2b0464_4_k_cu_df34f2f0_1920844cuda3std3__47nulloptE,@object
	.size		_ZN41_INTERNAL_0f2b0464_4_k_cu_df34f2f0_1920844cuda3std3__47nulloptE,(_ZN41_INTERNAL_0f2b0464_4_k_cu_df34f2f0_1920844cuda3std6ranges3__45__cpo8distanceE - _ZN41_INTERNAL_0f2b0464_4_k_cu_df34f2f0_1920844cuda3std3__47nulloptE)
_ZN41_INTERNAL_0f2b0464_4_k_cu_df34f2f0_1920844cuda3std3__47nulloptE:
	.zero		1
	.type		_ZN41_INTERNAL_0f2b0464_4_k_cu_df34f2f0_1920844cuda3std6ranges3__45__cpo8distanceE,@object
	.size		_ZN41_INTERNAL_0f2b0464_4_k_cu_df34f2f0_1920844cuda3std6ranges3__45__cpo8distanceE,(_ZN41_INTERNAL_0f2b0464_4_k_cu_df34f2f0_1920846thrust24THRUST_300001_SM_1000_NS12placeholders2_4E - _ZN41_INTERNAL_0f2b0464_4_k_cu_df34f2f0_1920844cuda3std6ranges3__45__cpo8distanceE)
_ZN41_INTERNAL_0f2b0464_4_k_cu_df34f2f0_1920844cuda3std6ranges3__45__cpo8distanceE:
	.zero		1
	.type		_ZN41_INTERNAL_0f2b0464_4_k_cu_df34f2f0_1920846thrust24THRUST_300001_SM_1000_NS12placeholders2_4E,@object
	.size		_ZN41_INTERNAL_0f2b0464_4_k_cu_df34f2f0_1920846thrust24THRUST_300001_SM_1000_NS12placeholders2_4E,(_ZN41_INTERNAL_0f2b0464_4_k_cu_df34f2f0_1920844cuda3std3__45__cpo6rbeginE - _ZN41_INTERNAL_0f2b0464_4_k_cu_df34f2f0_1920846thrust24THRUST_300001_SM_1000_NS12placeholders2_4E)
_ZN41_INTERNAL_0f2b0464_4_k_cu_df34f2f0_1920846thrust24THRUST_300001_SM_1000_NS12placeholders2_4E:
	.zero		1
	.type		_ZN41_INTERNAL_0f2b0464_4_k_cu_df34f2f0_1920844cuda3std3__45__cpo6rbeginE,@object
	.size		_ZN41_INTERNAL_0f2b0464_4_k_cu_df34f2f0_1920844cuda3std3__45__cpo6rbeginE,(_ZN41_INTERNAL_0f2b0464_4_k_cu_df34f2f0_1920844cuda3std6ranges3__45__cpo7advanceE - _ZN41_INTERNAL_0f2b0464_4_k_cu_df34f2f0_1920844cuda3std3__45__cpo6rbeginE)
_ZN41_INTERNAL_0f2b0464_4_k_cu_df34f2f0_1920844cuda3std3__45__cpo6rbeginE:
	.zero		1
	.type		_ZN41_INTERNAL_0f2b0464_4_k_cu_df34f2f0_1920844cuda3std6ranges3__45__cpo7advanceE,@object
	.size		_ZN41_INTERNAL_0f2b0464_4_k_cu_df34f2f0_1920844cuda3std6ranges3__45__cpo7advanceE,(_ZN41_INTERNAL_0f2b0464_4_k_cu_df34f2f0_1920846thrust24THRUST_300001_SM_1000_NS12placeholders3_10E - _ZN41_INTERNAL_0f2b0464_4_k_cu_df34f2f0_1920844cuda3std6ranges3__45__cpo7advanceE)
_ZN41_INTERNAL_0f2b0464_4_k_cu_df34f2f0_1920844cuda3std6ranges3__45__cpo7advanceE:
	.zero		1
	.type		_ZN41_INTERNAL_0f2b0464_4_k_cu_df34f2f0_1920846thrust24THRUST_300001_SM_1000_NS12placeholders3_10E,@object
	.size		_ZN41_INTERNAL_0f2b0464_4_k_cu_df34f2f0_1920846thrust24THRUST_300001_SM_1000_NS12placeholders3_10E,(_ZN41_INTERNAL_0f2b0464_4_k_cu_df34f2f0_1920844cuda3std3__48in_placeE - _ZN41_INTERNAL_0f2b0464_4_k_cu_df34f2f0_1920846thrust24THRUST_300001_SM_1000_NS12placeholders3_10E)
_ZN41_INTERNAL_0f2b0464_4_k_cu_df34f2f0_1920846thrust24THRUST_300001_SM_1000_NS12placeholders3_10E:
	.zero		1
	.type		_ZN41_INTERNAL_0f2b0464_4_k_cu_df34f2f0_1920844cuda3std3__48in_placeE,@object
	.size		_ZN41_INTERNAL_0f2b0464_4_k_cu_df34f2f0_1920844cuda3std3__48in_placeE,(_ZN41_INTERNAL_0f2b0464_4_k_cu_df34f2f0_1920844cuda3std6ranges3__45__cpo4sizeE - _ZN41_INTERNAL_0f2b0464_4_k_cu_df34f2f0_1920844cuda3std3__48in_placeE)
_ZN41_INTERNAL_0f2b0464_4_k_cu_df34f2f0_1920844cuda3std3__48in_placeE:
	.zero		1
	.type		_ZN41_INTERNAL_0f2b0464_4_k_cu_df34f2f0_1920844cuda3std6ranges3__45__cpo4sizeE,@object
	.size		_ZN41_INTERNAL_0f2b0464_4_k_cu_df34f2f0_1920844cuda3std6ranges3__45__cpo4sizeE,(_ZN41_INTERNAL_0f2b0464_4_k_cu_df34f2f0_1920846thrust24THRUST_300001_SM_1000_NS12placeholders2_2E - _ZN41_INTERNAL_0f2b0464_4_k_cu_df34f2f0_1920844cuda3std6ranges3__45__cpo4sizeE)
_ZN41_INTERNAL_0f2b0464_4_k_cu_df34f2f0_1920844cuda3std6ranges3__45__cpo4sizeE:
	.zero		1
	.type		_ZN41_INTERNAL_0f2b0464_4_k_cu_df34f2f0_1920846thrust24THRUST_300001_SM_1000_NS12placeholders2_2E,@object
	.size		_ZN41_INTERNAL_0f2b0464_4_k_cu_df34f2f0_1920846thrust24THRUST_300001_SM_1000_NS12placeholders2_2E,(_ZN41_INTERNAL_0f2b0464_4_k_cu_df34f2f0_1920844cuda3std3__45__cpo6cbeginE - _ZN41_INTERNAL_0f2b0464_4_k_cu_df34f2f0_1920846thrust24THRUST_300001_SM_1000_NS12placeholders2_2E)
_ZN41_INTERNAL_0f2b0464_4_k_cu_df34f2f0_1920846thrust24THRUST_300001_SM_1000_NS12placeholders2_2E:
	.zero		1
	.type		_ZN41_INTERNAL_0f2b0464_4_k_cu_df34f2f0_1920844cuda3std3__45__cpo6cbeginE,@object
	.size		_ZN41_INTERNAL_0f2b0464_4_k_cu_df34f2f0_1920844cuda3std3__45__cpo6cbeginE,(_ZN41_INTERNAL_0f2b0464_4_k_cu_df34f2f0_1920844cuda3std6ranges3__45__cpo6cbeginE - _ZN41_INTERNAL_0f2b0464_4_k_cu_df34f2f0_1920844cuda3std3__45__cpo6cbeginE)
_ZN41_INTERNAL_0f2b0464_4_k_cu_df34f2f0_1920844cuda3std3__45__cpo6cbeginE:
	.zero		1
	.type		_ZN41_INTERNAL_0f2b0464_4_k_cu_df34f2f0_1920844cuda3std6ranges3__45__cpo6cbeginE,@object
	.size		_ZN41_INTERNAL_0f2b0464_4_k_cu_df34f2f0_1920844cuda3std6ranges3__45__cpo6cbeginE,(_ZN41_INTERNAL_0f2b0464_4_k_cu_df34f2f0_1920846thrust24THRUST_300001_SM_1000_NS12placeholders2_6E - _ZN41_INTERNAL_0f2b0464_4_k_cu_df34f2f0_1920844cuda3std6ranges3__45__cpo6cbeginE)
_ZN41_INTERNAL_0f2b0464_4_k_cu_df34f2f0_1920844cuda3std6ranges3__45__cpo6cbeginE:
	.zero		1
	.type		_ZN41_INTERNAL_0f2b0464_4_k_cu_df34f2f0_1920846thrust24THRUST_300001_SM_1000_NS12placeholders2_6E,@object
	.size		_ZN41_INTERNAL_0f2b0464_4_k_cu_df34f2f0_1920846thrust24THRUST_300001_SM_1000_NS12placeholders2_6E,(_ZN41_INTERNAL_0f2b0464_4_k_cu_df34f2f0_1920844cuda3std3__45__cpo7crbeginE - _ZN41_INTERNAL_0f2b0464_4_k_cu_df34f2f0_1920846thrust24THRUST_300001_SM_1000_NS12placeholders2_6E)
_ZN41_INTERNAL_0f2b0464_4_k_cu_df34f2f0_1920846thrust24THRUST_300001_SM_1000_NS12placeholders2_6E:
	.zero		1
	.type		_ZN41_INTERNAL_0f2b0464_4_k_cu_df34f2f0_1920844cuda3std3__45__cpo7crbeginE,@object
	.size		_ZN41_INTERNAL_0f2b0464_4_k_cu_df34f2f0_1920844cuda3std3__45__cpo7crbeginE,(_ZN41_INTERNAL_0f2b0464_4_k_cu_df34f2f0_1920844cuda3std6ranges3__45__cpo4nextE - _ZN41_INTERNAL_0f2b0464_4_k_cu_df34f2f0_1920844cuda3std3__45__cpo7crbeginE)
_ZN41_INTERNAL_0f2b0464_4_k_cu_df34f2f0_1920844cuda3std3__45__cpo7crbeginE:
	.zero		1
	.type		_ZN41_INTERNAL_0f2b0464_4_k_cu_df34f2f0_1920844cuda3std6ranges3__45__cpo4nextE,@object
	.size		_ZN41_INTERNAL_0f2b0464_4_k_cu_df34f2f0_1920844cuda3std6ranges3__45__cpo4nextE,(_ZN41_INTERNAL_0f2b0464_4_k_cu_df34f2f0_1920844cuda3std6ranges3__45__cpo4swapE - _ZN41_INTERNAL_0f2b0464_4_k_cu_df34f2f0_1920844cuda3std6ranges3__45__cpo4nextE)
_ZN41_INTERNAL_0f2b0464_4_k_cu_df34f2f0_1920844cuda3std6ranges3__45__cpo4nextE:
	.zero		1
	.type		_ZN41_INTERNAL_0f2b0464_4_k_cu_df34f2f0_1920844cuda3std6ranges3__45__cpo4swapE,@object
	.size		_ZN41_INTERNAL_0f2b0464_4_k_cu_df34f2f0_1920844cuda3std6ranges3__45__cpo4swapE,(_ZN41_INTERNAL_0f2b0464_4_k_cu_df34f2f0_1920846thrust24THRUST_300001_SM_1000_NS8cuda_cub10par_nosyncE - _ZN41_INTERNAL_0f2b0464_4_k_cu_df34f2f0_1920844cuda3std6ranges3__45__cpo4swapE)
_ZN41_INTERNAL_0f2b0464_4_k_cu_df34f2f0_1920844cuda3std6ranges3__45__cpo4swapE:
	.zero		1
	.type		_ZN41_INTERNAL_0f2b0464_4_k_cu_df34f2f0_1920846thrust24THRUST_300001_SM_1000_NS8cuda_cub10par_nosyncE,@object
	.size		_ZN41_INTERNAL_0f2b0464_4_k_cu_df34f2f0_1920846thrust24THRUST_300001_SM_1000_NS8cuda_cub10par_nosyncE,(_ZN41_INTERNAL_0f2b0464_4_k_cu_df34f2f0_1920846thrust24THRUST_300001_SM_1000_NS3seqE - _ZN41_INTERNAL_0f2b0464_4_k_cu_df34f2f0_1920846thrust24THRUST_300001_SM_1000_NS8cuda_cub10par_nosyncE)
_ZN41_INTERNAL_0f2b0464_4_k_cu_df34f2f0_1920846thrust24THRUST_300001_SM_1000_NS8cuda_cub10par_nosyncE:
	.zero		1
	.type		_ZN41_INTERNAL_0f2b0464_4_k_cu_df34f2f0_1920846thrust24THRUST_300001_SM_1000_NS3seqE,@object
	.size		_ZN41_INTERNAL_0f2b0464_4_k_cu_df34f2f0_1920846thrust24THRUST_300001_SM_1000_NS3seqE,(_ZN41_INTERNAL_0f2b0464_4_k_cu_df34f2f0_1920844cuda3std3__420unreachable_sentinelE - _ZN41_INTERNAL_0f2b0464_4_k_cu_df34f2f0_1920846thrust24THRUST_300001_SM_1000_NS3seqE)
_ZN41_INTERNAL_0f2b0464_4_k_cu_df34f2f0_1920846thrust24THRUST_300001_SM_1000_NS3seqE:
	.zero		1
	.type		_ZN41_INTERNAL_0f2b0464_4_k_cu_df34f2f0_1920844cuda3std3__420unreachable_sentinelE,@object
	.size		_ZN41_INTERNAL_0f2b0464_4_k_cu_df34f2f0_1920844cuda3std3__420unreachable_sentinelE,(_ZN41_INTERNAL_0f2b0464_4_k_cu_df34f2f0_1920844cuda3std6ranges3__45__cpo5ssizeE - _ZN41_INTERNAL_0f2b0464_4_k_cu_df34f2f0_1920844cuda3std3__420unreachable_sentinelE)
_ZN41_INTERNAL_0f2b0464_4_k_cu_df34f2f0_1920844cuda3std3__420unreachable_sentinelE:
	.zero		1
	.type		_ZN41_INTERNAL_0f2b0464_4_k_cu_df34f2f0_1920844cuda3std6ranges3__45__cpo5ssizeE,@object
	.size		_ZN41_INTERNAL_0f2b0464_4_k_cu_df34f2f0_1920844cuda3std6ranges3__45__cpo5ssizeE,(_ZN41_INTERNAL_0f2b0464_4_k_cu_df34f2f0_1920846thrust24THRUST_300001_SM_1000_NS12placeholders2_3E - _ZN41_INTERNAL_0f2b0464_4_k_cu_df34f2f0_1920844cuda3std6ranges3__45__cpo5ssizeE)
_ZN41_INTERNAL_0f2b0464_4_k_cu_df34f2f0_1920844cuda3std6ranges3__45__cpo5ssizeE:
	.zero		1
	.type		_ZN41_INTERNAL_0f2b0464_4_k_cu_df34f2f0_1920846thrust24THRUST_300001_SM_1000_NS12placeholders2_3E,@object
	.size		_ZN41_INTERNAL_0f2b0464_4_k_cu_df34f2f0_1920846thrust24THRUST_300001_SM_1000_NS12placeholders2_3E,(_ZN41_INTERNAL_0f2b0464_4_k_cu_df34f2f0_1920844cuda3std3__45__cpo4cendE - _ZN41_INTERNAL_0f2b0464_4_k_cu_df34f2f0_1920846thrust24THRUST_300001_SM_1000_NS12placeholders2_3E)
_ZN41_INTERNAL_0f2b0464_4_k_cu_df34f2f0_1920846thrust24THRUST_300001_SM_1000_NS12placeholders2_3E:
	.zero		1
	.type		_ZN41_INTERNAL_0f2b0464_4_k_cu_df34f2f0_1920844cuda3std3__45__cpo4cendE,@object
	.size		_ZN41_INTERNAL_0f2b0464_4_k_cu_df34f2f0_1920844cuda3std3__45__cpo4cendE,(_ZN41_INTERNAL_0f2b0464_4_k_cu_df34f2f0_1920844cuda3std6ranges3__45__cpo4cendE - _ZN41_INTERNAL_0f2b0464_4_k_cu_df34f2f0_1920844cuda3std3__45__cpo4cendE)
_ZN41_INTERNAL_0f2b0464_4_k_cu_df34f2f0_1920844cuda3std3__45__cpo4cendE:
	.zero		1
	.type		_ZN41_INTERNAL_0f2b0464_4_k_cu_df34f2f0_1920844cuda3std6ranges3__45__cpo4cendE,@object
	.size		_ZN41_INTERNAL_0f2b0464_4_k_cu_df34f2f0_1920844cuda3std6ranges3__45__cpo4cendE,(_ZN41_INTERNAL_0f2b0464_4_k_cu_df34f2f0_1920846thrust24THRUST_300001_SM_1000_NS12placeholders2_7E - _ZN41_INTERNAL_0f2b0464_4_k_cu_df34f2f0_1920844cuda3std6ranges3__45__cpo4cendE)
_ZN41_INTERNAL_0f2b0464_4_k_cu_df34f2f0_1920844cuda3std6ranges3__45__cpo4cendE:
	.zero		1
	.type		_ZN41_INTERNAL_0f2b0464_4_k_cu_df34f2f0_1920846thrust24THRUST_300001_SM_1000_NS12placeholders2_7E,@object
	.size		_ZN41_INTERNAL_0f2b0464_4_k_cu_df34f2f0_1920846thrust24THRUST_300001_SM_1000_NS12placeholders2_7E,(_ZN41_INTERNAL_0f2b0464_4_k_cu_df34f2f0_1920844cuda3std3__45__cpo5crendE - _ZN41_INTERNAL_0f2b0464_4_k_cu_df34f2f0_1920846thrust24THRUST_300001_SM_1000_NS12placeholders2_7E)
_ZN41_INTERNAL_0f2b0464_4_k_cu_df34f2f0_1920846thrust24THRUST_300001_SM_1000_NS12placeholders2_7E:
	.zero		1
	.type		_ZN41_INTERNAL_0f2b0464_4_k_cu_df34f2f0_1920844cuda3std3__45__cpo5crendE,@object
	.size		_ZN41_INTERNAL_0f2b0464_4_k_cu_df34f2f0_1920844cuda3std3__45__cpo5crendE,(_ZN41_INTERNAL_0f2b0464_4_k_cu_df34f2f0_1920844cuda3std6ranges3__45__cpo4prevE - _ZN41_INTERNAL_0f2b0464_4_k_cu_df34f2f0_1920844cuda3std3__45__cpo5crendE)
_ZN41_INTERNAL_0f2b0464_4_k_cu_df34f2f0_1920844cuda3std3__45__cpo5crendE:
	.zero		1
	.type		_ZN41_INTERNAL_0f2b0464_4_k_cu_df34f2f0_1920844cuda3std6ranges3__45__cpo4prevE,@object
	.size		_ZN41_INTERNAL_0f2b0464_4_k_cu_df34f2f0_1920844cuda3std6ranges3__45__cpo4prevE,(_ZN41_INTERNAL_0f2b0464_4_k_cu_df34f2f0_1920844cuda3std6ranges3__45__cpo9iter_moveE - _ZN41_INTERNAL_0f2b0464_4_k_cu_df34f2f0_1920844cuda3std6ranges3__45__cpo4prevE)
_ZN41_INTERNAL_0f2b0464_4_k_cu_df34f2f0_1920844cuda3std6ranges3__45__cpo4prevE:
	.zero		1
	.type		_ZN41_INTERNAL_0f2b0464_4_k_cu_df34f2f0_1920844cuda3std6ranges3__45__cpo9iter_moveE,@object
	.size		_ZN41_INTERNAL_0f2b0464_4_k_cu_df34f2f0_1920844cuda3std6ranges3__45__cpo9iter_moveE,(_ZN41_INTERNAL_0f2b0464_4_k_cu_df34f2f0_1920846thrust24THRUST_300001_SM_1000_NS6system6detail10sequential3seqE - _ZN41_INTERNAL_0f2b0464_4_k_cu_df34f2f0_1920844cuda3std6ranges3__45__cpo9iter_moveE)
_ZN41_INTERNAL_0f2b0464_4_k_cu_df34f2f0_1920844cuda3std6ranges3__45__cpo9iter_moveE:
	.zero		1
	.type		_ZN41_INTERNAL_0f2b0464_4_k_cu_df34f2f0_1920846thrust24THRUST_300001_SM_1000_NS6system6detail10sequential3seqE,@object
	.size		_ZN41_INTERNAL_0f2b0464_4_k_cu_df34f2f0_1920846thrust24THRUST_300001_SM_1000_NS6system6detail10sequential3seqE,(_ZN41_INTERNAL_0f2b0464_4_k_cu_df34f2f0_1920846thrust24THRUST_300001_SM_1000_NS12placeholders2_9E - _ZN41_INTERNAL_0f2b0464_4_k_cu_df34f2f0_1920846thrust24THRUST_300001_SM_1000_NS6system6detail10sequential3seqE)
_ZN41_INTERNAL_0f2b0464_4_k_cu_df34f2f0_1920846thrust24THRUST_300001_SM_1000_NS6system6detail10sequential3seqE:
	.zero		1
	.type		_ZN41_INTERNAL_0f2b0464_4_k_cu_df34f2f0_1920846thrust24THRUST_300001_SM_1000_NS12placeholders2_9E,@object
	.size		_ZN41_INTERNAL_0f2b0464_4_k_cu_df34f2f0_1920846thrust24THRUST_300001_SM_1000_NS12placeholders2_9E,(_ZN41_INTERNAL_0f2b0464_4_k_cu_df34f2f0_1920844cuda3std3__419piecewise_constructE - _ZN41_INTERNAL_0f2b0464_4_k_cu_df34f2f0_1920846thrust24THRUST_300001_SM_1000_NS12placeholders2_9E)
_ZN41_INTERNAL_0f2b0464_4_k_cu_df34f2f0_1920846thrust24THRUST_300001_SM_1000_NS12placeholders2_9E:
	.zero		1
	.type		_ZN41_INTERNAL_0f2b0464_4_k_cu_df34f2f0_1920844cuda3std3__419piecewise_constructE,@object
	.size		_ZN41_INTERNAL_0f2b0464_4_k_cu_df34f2f0_1920844cuda3std3__419piecewise_constructE,(_ZN41_INTERNAL_0f2b0464_4_k_cu_df34f2f0_1920844cuda3std6ranges3__45__cpo5cdataE - _ZN41_INTERNAL_0f2b0464_4_k_cu_df34f2f0_1920844cuda3std3__419piecewise_constructE)
_ZN41_INTERNAL_0f2b0464_4_k_cu_df34f2f0_1920844cuda3std3__419piecewise_constructE:
	.zero		1
	.type		_ZN41_INTERNAL_0f2b0464_4_k_cu_df34f2f0_1920844cuda3std6ranges3__45__cpo5cdataE,@object
	.size		_ZN41_INTERNAL_0f2b0464_4_k_cu_df34f2f0_1920844cuda3std6ranges3__45__cpo5cdataE,(_ZN41_INTERNAL_0f2b0464_4_k_cu_df34f2f0_1920846thrust24THRUST_300001_SM_1000_NS12placeholders2_1E - _ZN41_INTERNAL_0f2b0464_4_k_cu_df34f2f0_1920844cuda3std6ranges3__45__cpo5cdataE)
_ZN41_INTERNAL_0f2b0464_4_k_cu_df34f2f0_1920844cuda3std6ranges3__45__cpo5cdataE:
	.zero		1
	.type		_ZN41_INTERNAL_0f2b0464_4_k_cu_df34f2f0_1920846thrust24THRUST_300001_SM_1000_NS12placeholders2_1E,@object
	.size		_ZN41_INTERNAL_0f2b0464_4_k_cu_df34f2f0_1920846thrust24THRUST_300001_SM_1000_NS12placeholders2_1E,(_ZN41_INTERNAL_0f2b0464_4_k_cu_df34f2f0_1920844cuda3std3__45__cpo3endE - _ZN41_INTERNAL_0f2b0464_4_k_cu_df34f2f0_1920846thrust24THRUST_300001_SM_1000_NS12placeholders2_1E)
_ZN41_INTERNAL_0f2b0464_4_k_cu_df34f2f0_1920846thrust24THRUST_300001_SM_1000_NS12placeholders2_1E:
	.zero		1
	.type		_ZN41_INTERNAL_0f2b0464_4_k_cu_df34f2f0_1920844cuda3std3__45__cpo3endE,@object
	.size		_ZN41_INTERNAL_0f2b0464_4_k_cu_df34f2f0_1920844cuda3std3__45__cpo3endE,(_ZN41_INTERNAL_0f2b0464_4_k_cu_df34f2f0_1920844cuda3std6ranges3__45__cpo3endE - _ZN41_INTERNAL_0f2b0464_4_k_cu_df34f2f0_1920844cuda3std3__45__cpo3endE)
_ZN41_INTERNAL_0f2b0464_4_k_cu_df34f2f0_1920844cuda3std3__45__cpo3endE:
	.zero		1
	.type		_ZN41_INTERNAL_0f2b0464_4_k_cu_df34f2f0_1920844cuda3std6ranges3__45__cpo3endE,@object
	.size		_ZN41_INTERNAL_0f2b0464_4_k_cu_df34f2f0_1920844cuda3std6ranges3__45__cpo3endE,(_ZN41_INTERNAL_0f2b0464_4_k_cu_df34f2f0_1920846thrust24THRUST_300001_SM_1000_NS12placeholders2_5E - _ZN41_INTERNAL_0f2b0464_4_k_cu_df34f2f0_1920844cuda3std6ranges3__45__cpo3endE)
_ZN41_INTERNAL_0f2b0464_4_k_cu_df34f2f0_1920844cuda3std6ranges3__45__cpo3endE:
	.zero		1
	.type		_ZN41_INTERNAL_0f2b0464_4_k_cu_df34f2f0_1920846thrust24THRUST_300001_SM_1000_NS12placeholders2_5E,@object
	.size		_ZN41_INTERNAL_0f2b0464_4_k_cu_df34f2f0_1920846thrust24THRUST_300001_SM_1000_NS12placeholders2_5E,(_ZN41_INTERNAL_0f2b0464_4_k_cu_df34f2f0_1920844cuda3std3__45__cpo4rendE - _ZN41_INTERNAL_0f2b0464_4_k_cu_df34f2f0_1920846thrust24THRUST_300001_SM_1000_NS12placeholders2_5E)
_ZN41_INTERNAL_0f2b0464_4_k_cu_df34f2f0_1920846thrust24THRUST_300001_SM_1000_NS12placeholders2_5E:
	.zero		1
	.type		_ZN41_INTERNAL_0f2b0464_4_k_cu_df34f2f0_1920844cuda3std3__45__cpo4rendE,@object
	.size		_ZN41_INTERNAL_0f2b0464_4_k_cu_df34f2f0_1920844cuda3std3__45__cpo4rendE,(_ZN41_INTERNAL_0f2b0464_4_k_cu_df34f2f0_1920844cuda3std6ranges3__45__cpo9iter_swapE - _ZN41_INTERNAL_0f2b0464_4_k_cu_df34f2f0_1920844cuda3std3__45__cpo4rendE)
_ZN41_INTERNAL_0f2b0464_4_k_cu_df34f2f0_1920844cuda3std3__45__cpo4rendE:
	.zero		1
	.type		_ZN41_INTERNAL_0f2b0464_4_k_cu_df34f2f0_1920844cuda3std6ranges3__45__cpo9iter_swapE,@object
	.size		_ZN41_INTERNAL_0f2b0464_4_k_cu_df34f2f0_1920844cuda3std6ranges3__45__cpo9iter_swapE,(_ZN41_INTERNAL_0f2b0464_4_k_cu_df34f2f0_1920844cuda3std3__48unexpectE - _ZN41_INTERNAL_0f2b0464_4_k_cu_df34f2f0_1920844cuda3std6ranges3__45__cpo9iter_swapE)
_ZN41_INTERNAL_0f2b0464_4_k_cu_df34f2f0_1920844cuda3std6ranges3__45__cpo9iter_swapE:
	.zero		1
	.type		_ZN41_INTERNAL_0f2b0464_4_k_cu_df34f2f0_1920844cuda3std3__48unexpectE,@object
	.size		_ZN41_INTERNAL_0f2b0464_4_k_cu_df34f2f0_1920844cuda3std3__48unexpectE,(_ZN41_INTERNAL_0f2b0464_4_k_cu_df34f2f0_1920846thrust24THRUST_300001_SM_1000_NS8cuda_cub3parE - _ZN41_INTERNAL_0f2b0464_4_k_cu_df34f2f0_1920844cuda3std3__48unexpectE)
_ZN41_INTERNAL_0f2b0464_4_k_cu_df34f2f0_1920844cuda3std3__48unexpectE:
	.zero		1
	.type		_ZN41_INTERNAL_0f2b0464_4_k_cu_df34f2f0_1920846thrust24THRUST_300001_SM_1000_NS8cuda_cub3parE,@object
	.size		_ZN41_INTERNAL_0f2b0464_4_k_cu_df34f2f0_1920846thrust24THRUST_300001_SM_1000_NS8cuda_cub3parE,(.L_29 - _ZN41_INTERNAL_0f2b0464_4_k_cu_df34f2f0_1920846thrust24THRUST_300001_SM_1000_NS8cuda_cub3parE)
_ZN41_INTERNAL_0f2b0464_4_k_cu_df34f2f0_1920846thrust24THRUST_300001_SM_1000_NS8cuda_cub3parE:
	.zero		1
.L_29:


//--------------------- .nv.constant0._ZN3cub18CUB_300001_SM_10006detail11EmptyKernelIvEEvv --------------------------
	.section	.nv.constant0._ZN3cub18CUB_300001_SM_10006detail11EmptyKernelIvEEvv,"a",@progbits
	.sectionflags	@""
	.align	4
.nv.constant0._ZN3cub18CUB_300001_SM_10006detail11EmptyKernelIvEEvv:
	.zero		896


//--------------------- SYMBOLS --------------------------

	.type		.nv.reservedSmem.offset0,@object
	.size		.nv.reservedSmem.offset0,0x4
